	.headerflags	@"EF_CUDA_TEXMODE_UNIFIED EF_CUDA_64BIT_ADDRESS EF_CUDA_ACCELERATORS EF_CUDA_SM90 EF_CUDA_VIRTUAL_SM(EF_CUDA_SM90)"
	.elftype	@"ET_EXEC"


//--------------------- .nv.info                  --------------------------
	.section	.nv.info,"",@"SHT_CUDA_INFO"
	.align	4


	//----- nvinfo : EIATTR_REGCOUNT
	.align		4
        /*0000*/ 	.byte	0x04, 0x2f
        /*0002*/ 	.short	(.L_3 - .L_2)
	.align		4
.L_2:
        /*0004*/ 	.word	index@(triton_poi_fused__native_batch_norm_legit_no_training_cat_relu_62)
        /*0008*/ 	.word	0x00000017


	//----- nvinfo : EIATTR_MIN_STACK_SIZE
	.align		4
.L_3:
        /*000c*/ 	.byte	0x04, 0x12
        /*000e*/ 	.short	(.L_5 - .L_4)
	.align		4
.L_4:
        /*0010*/ 	.word	index@(triton_poi_fused__native_batch_norm_legit_no_training_cat_relu_62)
        /*0014*/ 	.word	0x00000000


	//----- nvinfo : EIATTR_FRAME_SIZE
	.align		4
.L_5:
        /*0018*/ 	.byte	0x04, 0x11
        /*001a*/ 	.short	(.L_7 - .L_6)
	.align		4
.L_6:
        /*001c*/ 	.word	index@(triton_poi_fused__native_batch_norm_legit_no_training_cat_relu_62)
        /*0020*/ 	.word	0x00000000


	//----- nvinfo : EIATTR_MIN_STACK_SIZE
	.align		4
.L_7:
        /*0024*/ 	.byte	0x04, 0x12
        /*0026*/ 	.short	(.L_9 - .L_8)
	.align		4
.L_8:
        /*0028*/ 	.word	index@(triton_poi_fused__native_batch_norm_legit_no_training_cat_relu_62)
        /*002c*/ 	.word	0x00000000
.L_9:


//--------------------- .nv.info.triton_poi_fused__native_batch_norm_legit_no_training_cat_relu_62 --------------------------
	.section	.nv.info.triton_poi_fused__native_batch_norm_legit_no_training_cat_relu_62,"",@"SHT_CUDA_INFO"
	.sectionflags	@""
	.align	4


	//----- nvinfo : EIATTR_CUDA_API_VERSION
	.align		4
        /*0000*/ 	.byte	0x04, 0x37
        /*0002*/ 	.short	(.L_11 - .L_10)
.L_10:
        /*0004*/ 	.word	0x0000007c


	//----- nvinfo : EIATTR_KPARAM_INFO
	.align		4
.L_11:
        /*0008*/ 	.byte	0x04, 0x17
        /*000a*/ 	.short	(.L_13 - .L_12)
.L_12:
        /*000c*/ 	.word	0x00000000
        /*0010*/ 	.short	0x0008
        /*0012*/ 	.short	0x0040
        /*0014*/ 	.byte	0x00, 0xf0, 0x11, 0x00


	//----- nvinfo : EIATTR_KPARAM_INFO
	.align		4
.L_13:
        /*0018*/ 	.byte	0x04, 0x17
        /*001a*/ 	.short	(.L_15 - .L_14)
.L_14:
        /*001c*/ 	.word	0x00000000
        /*0020*/ 	.short	0x0007
        /*0022*/ 	.short	0x0038
        /*0024*/ 	.byte	0x00, 0xf4, 0x21, 0x00


	//----- nvinfo : EIATTR_KPARAM_INFO
	.align		4
.L_15:
        /*0028*/ 	.byte	0x04, 0x17
        /*002a*/ 	.short	(.L_17 - .L_16)
.L_16:
        /*002c*/ 	.word	0x00000000
        /*0030*/ 	.short	0x0006
        /*0032*/ 	.short	0x0030
        /*0034*/ 	.byte	0x00, 0xf4, 0x21, 0x00


	//----- nvinfo : EIATTR_KPARAM_INFO
	.align		4
.L_17:
        /*0038*/ 	.byte	0x04, 0x17
        /*003a*/ 	.short	(.L_19 - .L_18)
.L_18:
        /*003c*/ 	.word	0x00000000
        /*0040*/ 	.short	0x0005
        /*0042*/ 	.short	0x0028
        /*0044*/ 	.byte	0x00, 0xf4, 0x21, 0x00


	//----- nvinfo : EIATTR_KPARAM_INFO
	.align		4
.L_19:
        /*0048*/ 	.byte	0x04, 0x17
        /*004a*/ 	.short	(.L_21 - .L_20)
.L_20:
        /*004c*/ 	.word	0x00000000
        /*0050*/ 	.short	0x0004
        /*0052*/ 	.short	0x0020
        /*0054*/ 	.byte	0x00, 0xf4, 0x21, 0x00


	//----- nvinfo : EIATTR_KPARAM_INFO
	.align		4
.L_21:
        /*0058*/ 	.byte	0x04, 0x17
        /*005a*/ 	.short	(.L_23 - .L_22)
.L_22:
        /*005c*/ 	.word	0x00000000
        /*0060*/ 	.short	0x0003
        /*0062*/ 	.short	0x0018
        /*0064*/ 	.byte	0x00, 0xf4, 0x21, 0x00


	//----- nvinfo : EIATTR_KPARAM_INFO
	.align		4
.L_23:
        /*0068*/ 	.byte	0x04, 0x17
        /*006a*/ 	.short	(.L_25 - .L_24)
.L_24:
        /*006c*/ 	.word	0x00000000
        /*0070*/ 	.short	0x0002
        /*0072*/ 	.short	0x0010
        /*0074*/ 	.byte	0x00, 0xf4, 0x21, 0x00


	//----- nvinfo : EIATTR_KPARAM_INFO
	.align		4
.L_25:
        /*0078*/ 	.byte	0x04, 0x17
        /*007a*/ 	.short	(.L_27 - .L_26)
.L_26:
        /*007c*/ 	.word	0x00000000
        /*0080*/ 	.short	0x0001
        /*0082*/ 	.short	0x0008
        /*0084*/ 	.byte	0x00, 0xf4, 0x21, 0x00


	//----- nvinfo : EIATTR_KPARAM_INFO
	.align		4
.L_27:
        /*0088*/ 	.byte	0x04, 0x17
        /*008a*/ 	.short	(.L_29 - .L_28)
.L_28:
        /*008c*/ 	.word	0x00000000
        /*0090*/ 	.short	0x0000
        /*0092*/ 	.short	0x0000
        /*0094*/ 	.byte	0x00, 0xf4, 0x21, 0x00


	//----- nvinfo : EIATTR_SPARSE_MMA_MASK
	.align		4
.L_29:
        /*0098*/ 	.byte	0x03, 0x50
        /*009a*/ 	.short	0x0000


	//----- nvinfo : EIATTR_MAXREG_COUNT
	.align		4
        /*009c*/ 	.byte	0x03, 0x1b
        /*009e*/ 	.short	0x00ff


	//----- nvinfo : EIATTR_EXIT_INSTR_OFFSETS
	.align		4
        /*00a0*/ 	.byte	0x04, 0x1c
        /*00a2*/ 	.short	(.L_31 - .L_30)


	//   ....[0]....
.L_30:
        /*00a4*/ 	.word	0x000004d0


	//   ....[1]....
        /*00a8*/ 	.word	0x000004f0


	//----- nvinfo : EIATTR_REQNTID
	.align		4
.L_31:
        /*00ac*/ 	.byte	0x04, 0x10
        /*00ae*/ 	.short	(.L_33 - .L_32)
.L_32:
        /*00b0*/ 	.word	0x00000080
        /*00b4*/ 	.word	0x00000001
        /*00b8*/ 	.word	0x00000001


	//----- nvinfo : EIATTR_CBANK_PARAM_SIZE
	.align		4
.L_33:
        /*00bc*/ 	.byte	0x03, 0x19
        /*00be*/ 	.short	0x0044


	//----- nvinfo : EIATTR_PARAM_CBANK
	.align		4
        /*00c0*/ 	.byte	0x04, 0x0a
        /*00c2*/ 	.short	(.L_35 - .L_34)
	.align		4
.L_34:
        /*00c4*/ 	.word	index@(.nv.constant0.triton_poi_fused__native_batch_norm_legit_no_training_cat_relu_62)
        /*00c8*/ 	.short	0x0210
        /*00ca*/ 	.short	0x0044


	//----- nvinfo : EIATTR_SW_WAR
	.align		4
.L_35:
        /*00cc*/ 	.byte	0x04, 0x36
        /*00ce*/ 	.short	(.L_37 - .L_36)
.L_36:
        /*00d0*/ 	.word	0x00000008
.L_37:


//--------------------- .nv.callgraph             --------------------------
	.section	.nv.callgraph,"",@"SHT_CUDA_CALLGRAPH"
	.align	4
	.sectionentsize	8
	.align		4
        /*0000*/ 	.word	0x00000000
	.align		4
        /*0004*/ 	.word	0xffffffff
	.align		4
        /*0008*/ 	.word	0x00000000
	.align		4
        /*000c*/ 	.word	0xfffffffe
	.align		4
        /*0010*/ 	.word	0x00000000
	.align		4
        /*0014*/ 	.word	0xfffffffd
	.align		4
        /*0018*/ 	.word	0x00000000
	.align		4
        /*001c*/ 	.word	0xfffffffc


//--------------------- .nv.constant4             --------------------------
	.section	.nv.constant4,"a",@progbits
	.align	8
	.align		8
.nv.constant4:
        /*0000*/ 	.dword	_$_str
	.align		8
        /*0008*/ 	.dword	_$_str_$_2


//--------------------- .text.triton_poi_fused__native_batch_norm_legit_no_training_cat_relu_62 --------------------------
	.section	.text.triton_poi_fused__native_batch_norm_legit_no_training_cat_relu_62,"ax",@progbits
	.align	128
        .global         triton_poi_fused__native_batch_norm_legit_no_training_cat_relu_62
        .type           triton_poi_fused__native_batch_norm_legit_no_training_cat_relu_62,@function
        .size           triton_poi_fused__native_batch_norm_legit_no_training_cat_relu_62,(.L_x_1 - triton_poi_fused__native_batch_norm_legit_no_training_cat_relu_62)
        .other          triton_poi_fused__native_batch_norm_legit_no_training_cat_relu_62,@"STO_CUDA_ENTRY STV_DEFAULT"
triton_poi_fused__native_batch_norm_legit_no_training_cat_relu_62:
.text.triton_poi_fused__native_batch_norm_legit_no_training_cat_relu_62:
[----:B------:R-:W0:Y:S01]  /*0000*/  LDC R1, c[0x0][0x28] ;  /* 0x00000a00ff017b82 */ /* 0x000e220000000800 */
[----:B------:R-:W1:Y:S07]  /*0010*/  S2R R0, SR_TID.X ;  /* 0x0000000000007919 */ /* 0x000e6e0000002100 */
[----:B------:R-:W2:Y:S01]  /*0020*/  LDC.64 R12, c[0x0][0x228] ;  /* 0x00008a00ff0c7b82 */ /* 0x000ea20000000a00 */
[----:B------:R-:W-:Y:S01]  /*0030*/  ULDC.64 UR4, c[0x0][0x208] ;  /* 0x0000820000047ab9 */ /* 0x000fe20000000a00 */
[----:B------:R-:W-:Y:S01]  /*0040*/  ULDC.64 UR6, c[0x0][0x218] ;  /* 0x0000860000067ab9 */ /* 0x000fe20000000a00 */
[----:B------:R-:W3:Y:S05]  /*0050*/  S2R R3, SR_CTAID.X ;  /* 0x0000000000037919 */ /* 0x000eea0000002500 */
[----:B------:R-:W4:Y:S08]  /*0060*/  LDC.64 R10, c[0x0][0x210] ;  /* 0x00008400ff0a7b82 */ /* 0x000f300000000a00 */
[----:B------:R-:W5:Y:S01]  /*0070*/  LDC.64 R8, c[0x0][0x230] ;  /* 0x00008c00ff087b82 */ /* 0x000f620000000a00 */
[----:B-1----:R-:W-:-:S05]  /*0080*/  LOP3.LUT R0, R0, 0x7f, RZ, 0xc0, !PT ;  /* 0x0000007f00007812 */ /* 0x002fca00078ec0ff */
[----:B---3--:R-:W-:-:S05]  /*0090*/  IMAD R0, R3, 0x80, R0 ;  /* 0x0000008003007824 */ /* 0x008fca00078e0200 */
[----:B------:R-:W-:Y:S02]  /*00a0*/  SHF.R.S32.HI R3, RZ, 0x1f, R0 ;  /* 0x0000001fff037819 */ /* 0x000fe40000011400 */
[----:B------:R-:W-:Y:S02]  /*00b0*/  ISETP.GE.AND P0, PT, R0, 0x1490, PT ;  /* 0x000014900000780c */ /* 0x000fe40003f06270 */
[----:B------:R-:W-:-:S04]  /*00c0*/  LEA.HI R4, R3, R0, RZ, 0x2 ;  /* 0x0000000003047211 */ /* 0x000fc800078f10ff */
[----:B------:R-:W-:-:S05]  /*00d0*/  SHF.R.S32.HI R3, RZ, 0x2, R4 ;  /* 0x00000002ff037819 */ /* 0x000fca0000011404 */
[----:B------:R-:W-:-:S05]  /*00e0*/  IMAD.HI R2, R3, 0x18e6527b, RZ ;  /* 0x18e6527b03027827 */ /* 0x000fca00078e02ff */
[----:B------:R-:W-:-:S04]  /*00f0*/  SHF.R.U32.HI R5, RZ, 0x1f, R2 ;  /* 0x0000001fff057819 */ /* 0x000fc80000011602 */
[----:B------:R-:W-:-:S05]  /*0100*/  LEA.HI.SX32 R2, R2, R5, 0x1b ;  /* 0x0000000502027211 */ /* 0x000fca00078fdaff */
[----:B------:R-:W-:Y:S02]  /*0110*/  IMAD R3, R2, -0x149, R3 ;  /* 0xfffffeb702037824 */ /* 0x000fe400078e0203 */
[----:B------:R-:W-:Y:S02]  /*0120*/  IMAD.MOV.U32 R2, RZ, RZ, RZ ;  /* 0x000000ffff027224 */ /* 0x000fe400078e00ff */
[----:B--2---:R-:W-:-:S05]  /*0130*/  IMAD.WIDE R12, R3, 0x4, R12 ;  /* 0x00000004030c7825 */ /* 0x004fca00078e020c */
[----:B------:R1:W2:Y:S01]  /*0140*/  @!P0 LDG.E.EL R2, desc[UR4][R12.64] ;  /* 0x000000040c028981 */ /* 0x0002a2000c2e1900 */
[----:B------:R-:W-:Y:S01]  /*0150*/  IMAD.HI R5, R0, 0x18e6527b, RZ ;  /* 0x18e6527b00057827 */ /* 0x000fe200078e02ff */
[----:B------:R-:W-:Y:S02]  /*0160*/  LOP3.LUT R15, R4, 0xfffffffc, RZ, 0xc0, !PT ;  /* 0xfffffffc040f7812 */ /* 0x000fe400078ec0ff */
[C---:B------:R-:W-:Y:S01]  /*0170*/  ISETP.GE.AND P1, PT, R3.reuse, 0x13d, PT ;  /* 0x0000013d0300780c */ /* 0x040fe20003f26270 */
[----:B------:R-:W-:Y:S01]  /*0180*/  IMAD.SHL.U32 R14, R3, 0x4, RZ ;  /* 0x00000004030e7824 */ /* 0x000fe200078e00ff */
[----:B------:R-:W-:Y:S01]  /*0190*/  SHF.R.U32.HI R6, RZ, 0x1f, R5 ;  /* 0x0000001fff067819 */ /* 0x000fe20000011605 */
[C---:B------:R-:W-:Y:S01]  /*01a0*/  IMAD.IADD R15, R0.reuse, 0x1, -R15 ;  /* 0x00000001000f7824 */ /* 0x040fe200078e0a0f */
[----:B------:R-:W-:Y:S02]  /*01b0*/  ISETP.LT.AND P2, PT, R0, 0x1490, !P1 ;  /* 0x000014900000780c */ /* 0x000fe40004f41270 */
[----:B------:R-:W-:-:S02]  /*01c0*/  LEA.HI.SX32 R17, R5, R6, 0x19 ;  /* 0x0000000605117211 */ /* 0x000fc400078fcaff */
[----:B------:R-:W3:Y:S01]  /*01d0*/  LDC.64 R6, c[0x0][0x220] ;  /* 0x00008800ff067b82 */ /* 0x000ee20000000a00 */
[----:B------:R-:W-:Y:S02]  /*01e0*/  ISETP.GT.AND P3, PT, R3, 0x13c, !P0 ;  /* 0x0000013c0300780c */ /* 0x000fe40004764270 */
[C---:B------:R-:W-:Y:S02]  /*01f0*/  IMAD R16, R17.reuse, 0x30, RZ ;  /* 0x0000003011107824 */ /* 0x040fe400078e02ff */
[----:B-1----:R-:W-:-:S03]  /*0200*/  IMAD R12, R17, -0x524, R0 ;  /* 0xfffffadc110c7824 */ /* 0x002fc600078e0200 */
[----:B------:R-:W1:Y:S01]  /*0210*/  LDC.64 R4, c[0x0][0x238] ;  /* 0x00008e00ff047b82 */ /* 0x000e620000000a00 */
[----:B------:R-:W-:Y:S01]  /*0220*/  IADD3 R19, P4, P5, R14, R15, R16 ;  /* 0x0000000f0e137210 */ /* 0x000fe20007d9e010 */
[----:B------:R-:W-:Y:S01]  /*0230*/  IMAD R17, R17, 0x4f4, R12 ;  /* 0x000004f411117824 */ /* 0x000fe200078e020c */
[----:B------:R-:W-:Y:S02]  /*0240*/  SHF.R.S32.HI R13, RZ, 0x1f, R16 ;  /* 0x0000001fff0d7819 */ /* 0x000fe40000011410 */
[----:B------:R-:W-:Y:S01]  /*0250*/  SHF.R.S32.HI R15, RZ, 0x1f, R15 ;  /* 0x0000001fff0f7819 */ /* 0x000fe2000001140f */
[----:B----4-:R-:W-:Y:S01]  /*0260*/  IMAD.WIDE R16, R17, 0x4, R10 ;  /* 0x0000000411107825 */ /* 0x010fe200078e020a */
[----:B------:R-:W-:Y:S02]  /*0270*/  SHF.R.S32.HI R14, RZ, 0x1f, R14 ;  /* 0x0000001fff0e7819 */ /* 0x000fe4000001140e */
[----:B------:R-:W-:Y:S02]  /*0280*/  CS2R R10, SRZ ;  /* 0x00000000000a7805 */ /* 0x000fe4000001ff00 */
[----:B------:R-:W-:-:S02]  /*0290*/  IADD3.X R14, R14, R15, R13, P4, P5 ;  /* 0x0000000f0e0e7210 */ /* 0x000fc400027ea40d */
[----:B------:R-:W-:Y:S02]  /*02a0*/  CS2R R12, SRZ ;  /* 0x00000000000c7805 */ /* 0x000fe4000001ff00 */
[----:B------:R-:W-:-:S04]  /*02b0*/  LEA R18, P4, R19, UR6, 0x2 ;  /* 0x0000000613127c11 */ /* 0x000fc8000f8810ff */
[----:B------:R-:W-:Y:S01]  /*02c0*/  LEA.HI.X R19, R19, UR7, R14, 0x2, P4 ;  /* 0x0000000713137c11 */ /* 0x000fe2000a0f140e */
[----:B------:R-:W4:Y:S01]  /*02d0*/  @P2 LDG.E R12, desc[UR4][R16.64] ;  /* 0x00000004100c2981 */ /* 0x000f22000c1e1900 */
[----:B---3--:R-:W-:-:S03]  /*02e0*/  IMAD.WIDE R6, R3, 0x4, R6 ;  /* 0x0000000403067825 */ /* 0x008fc600078e0206 */
[----:B------:R-:W3:Y:S01]  /*02f0*/  @P3 LDG.E R10, desc[UR4][R18.64+-0x13d0] ;  /* 0xffec3004120a3981 */ /* 0x000ee2000c1e1900 */
[----:B------:R-:W-:-:S03]  /*0300*/  IMAD.MOV.U32 R20, RZ, RZ, RZ ;  /* 0x000000ffff147224 */ /* 0x000fc600078e00ff */
[----:B------:R1:W3:Y:S01]  /*0310*/  @!P0 LDG.E.EL R11, desc[UR4][R6.64] ;  /* 0x00000004060b8981 */ /* 0x0002e2000c2e1900 */
[----:B-----5:R-:W-:-:S04]  /*0320*/  IMAD.WIDE R8, R3, 0x4, R8 ;  /* 0x0000000403087825 */ /* 0x020fc800078e0208 */
[----:B-1----:R-:W-:Y:S01]  /*0330*/  IMAD.WIDE R14, R3, 0x4, R4 ;  /* 0x00000004030e7825 */ /* 0x002fe200078e0204 */
[----:B------:R-:W5:Y:S01]  /*0340*/  @!P0 LDG.E.EL R13, desc[UR4][R8.64] ;  /* 0x00000004080d8981 */ /* 0x000f62000c2e1900 */
[----:B------:R-:W1:Y:S03]  /*0350*/  LDC.64 R4, c[0x0][0x240] ;  /* 0x00009000ff047b82 */ /* 0x000e660000000a00 */
[----:B------:R-:W5:Y:S01]  /*0360*/  @!P0 LDG.E.EL R20, desc[UR4][R14.64] ;  /* 0x000000040e148981 */ /* 0x000f62000c2e1900 */
[----:B0-----:R-:W-:Y:S02]  /*0370*/  IMAD.MOV.U32 R6, RZ, RZ, 0x3e800000 ;  /* 0x3e800000ff067424 */ /* 0x001fe400078e00ff */
[----:B-1----:R-:W-:-:S04]  /*0380*/  IMAD.WIDE R4, R0, 0x4, R4 ;  /* 0x0000000400047825 */ /* 0x002fc800078e0204 */
[----:B--2---:R-:W-:Y:S02]  /*0390*/  FADD R16, R2, 9.9999997473787516356e-06 ;  /* 0x3727c5ac02107421 */ /* 0x004fe40000000000 */
[----:B------:R-:W0:Y:S02]  /*03a0*/  LDC.64 R2, c[0x0][0x248] ;  /* 0x00009200ff027b82 */ /* 0x000e240000000a00 */
[----:B------:R-:W1:Y:S02]  /*03b0*/  MUFU.SQRT R17, R16 ;  /* 0x0000001000117308 */ /* 0x000e640000002000 */
[C---:B-1----:R-:W-:Y:S02]  /*03c0*/  FSETP.GT.AND P4, PT, R17.reuse, 8.50705917302346158658e+37, PT ;  /* 0x7e8000001100780b */ /* 0x042fe40003f84000 */
[----:B------:R-:W-:Y:S02]  /*03d0*/  FSETP.GEU.AND P5, PT, R17, 1.175494350822287508e-38, PT ;  /* 0x008000001100780b */ /* 0x000fe40003fae000 */
[----:B------:R-:W-:Y:S01]  /*03e0*/  FSEL R6, R6, 1, P4 ;  /* 0x3f80000006067808 */ /* 0x000fe20002000000 */
[----:B0-----:R-:W-:-:S08]  /*03f0*/  IMAD.WIDE R2, R0, 0x4, R2 ;  /* 0x0000000400027825 */ /* 0x001fd000078e0202 */
[----:B------:R-:W-:Y:S02]  /*0400*/  @P4 FMUL R17, R17, 0.25 ;  /* 0x3e80000011114820 */ /* 0x000fe40000400000 */
[----:B------:R-:W-:Y:S02]  /*0410*/  @!P5 FMUL R6, R6, 16777216 ;  /* 0x4b8000000606d820 */ /* 0x000fe40000400000 */
[----:B------:R-:W-:Y:S01]  /*0420*/  @!P5 FMUL R17, R17, 16777216 ;  /* 0x4b8000001111d820 */ /* 0x000fe20000400000 */
[----:B----4-:R-:W-:-:S05]  /*0430*/  SEL R12, R12, RZ, P2 ;  /* 0x000000ff0c0c7207 */ /* 0x010fca0001000000 */
[----:B------:R-:W0:Y:S01]  /*0440*/  MUFU.RCP R17, R17 ;  /* 0x0000001100117308 */ /* 0x000e220000001000 */
[----:B---3--:R-:W-:-:S05]  /*0450*/  @P1 SEL R12, R10, RZ, P3 ;  /* 0x000000ff0a0c1207 */ /* 0x008fca0001800000 */
[----:B------:R-:W-:Y:S01]  /*0460*/  FADD R11, R12, -R11 ;  /* 0x8000000b0c0b7221 */ /* 0x000fe20000000000 */
[----:B------:R1:W-:Y:S01]  /*0470*/  @!P0 STG.E desc[UR4][R4.64], R12 ;  /* 0x0000000c04008986 */ /* 0x0003e2000c101904 */
[----:B0-----:R-:W-:-:S04]  /*0480*/  FMUL R6, R17, R6 ;  /* 0x0000000611067220 */ /* 0x001fc80000400000 */
[----:B------:R-:W-:-:S04]  /*0490*/  FMUL R11, R11, R6 ;  /* 0x000000060b0b7220 */ /* 0x000fc80000400000 */
[----:B-----5:R-:W-:-:S05]  /*04a0*/  FFMA R11, R11, R13, R20 ;  /* 0x0000000d0b0b7223 */ /* 0x020fca0000000014 */
[----:B------:R-:W-:-:S04]  /*04b0*/  FSETP.GEU.AND P1, PT, R11, RZ, PT ;  /* 0x000000ff0b00720b */ /* 0x000fc80003f2e000 */
[----:B------:R-:W-:Y:S01]  /*04c0*/  FSEL R11, R11, RZ, P1 ;  /* 0x000000ff0b0b7208 */ /* 0x000fe20000800000 */
[----:B-1----:R-:W-:Y:S08]  /*04d0*/  @P0 EXIT ;  /* 0x000000000000094d */ /* 0x002ff00003800000 */
[----:B------:R-:W-:Y:S01]  /*04e0*/  STG.E desc[UR4][R2.64], R11 ;  /* 0x0000000b02007986 */ /* 0x000fe2000c101904 */
[----:B------:R-:W-:Y:S05]  /*04f0*/  EXIT ;  /* 0x000000000000794d */ /* 0x000fea0003800000 */
.L_x_0:
[----:B------:R-:W-:-:S00]  /*0500*/  BRA `(.L_x_0) ;  /* 0xfffffffc00fc7947 */ /* 0x000fc0000383ffff */
[----:B------:R-:W-:-:S00]  /*0510*/  NOP ;  /* 0x0000000000007918 */ /* 0x000fc00000000000 */
        /* <DEDUP_REMOVED lines=14> */
.L_x_1:


//--------------------- .nv.global.init           --------------------------
	.section	.nv.global.init,"aw",@progbits
.nv.global.init:
	.type		_$_str,@object
	.size		_$_str,(_$_str_$_2 - _$_str)
_$_str:
        /*0000*/ 	.byte	0x5f, 0x5f, 0x43, 0x55, 0x44, 0x41, 0x5f, 0x46, 0x54, 0x5a, 0x00
	.type		_$_str_$_2,@object
	.size		_$_str_$_2,(.L_1 - _$_str_$_2)
_$_str_$_2:
        /*000b*/ 	.byte	0x5f, 0x5f, 0x43, 0x55, 0x44, 0x41, 0x5f, 0x50, 0x52, 0x45, 0x43, 0x5f, 0x53, 0x51, 0x52, 0x54
        /*001b*/ 	.byte	0x00
.L_1:


//--------------------- .nv.constant0.triton_poi_fused__native_batch_norm_legit_no_training_cat_relu_62 --------------------------
	.section	.nv.constant0.triton_poi_fused__native_batch_norm_legit_no_training_cat_relu_62,"a",@progbits
	.sectionflags	@""
	.align	4
.nv.constant0.triton_poi_fused__native_batch_norm_legit_no_training_cat_relu_62:
	.zero		596
